//
// Generated by NVIDIA NVVM Compiler
//
// Compiler Build ID: CL-36424714
// Cuda compilation tools, release 13.0, V13.0.88
// Based on NVVM 20.0.0
//

.version 9.0
.target sm_100
.address_size 64

	// .globl	default_function_kernel

.visible .entry default_function_kernel(
	.param .u64 .ptr .align 1 default_function_kernel_param_0,
	.param .u64 .ptr .align 1 default_function_kernel_param_1
)
{
	.reg .pred 	%p<3>;
	.reg .b32 	%r<9>;
	.reg .b32 	%f<78>;
	.reg .b64 	%rd<11>;

	ld.param.u64 	%rd6, [default_function_kernel_param_0];
	ld.param.u64 	%rd5, [default_function_kernel_param_1];
	cvta.to.global.u64 	%rd7, %rd6;
	add.s64 	%rd1, %rd7, 72;
	mov.b32 	%r7, 0;
	mov.f32 	%f77, 0fFF7FFFFD;
$L__BB0_1:
	mul.wide.u32 	%rd8, %r7, 720;
	add.s64 	%rd10, %rd1, %rd8;
	mov.b32 	%r8, 0;
$L__BB0_2:
	ld.global.nc.f32 	%f5, [%rd10+-72];
	max.f32 	%f6, %f77, %f5;
	ld.global.nc.f32 	%f7, [%rd10+-68];
	max.f32 	%f8, %f6, %f7;
	ld.global.nc.f32 	%f9, [%rd10+-64];
	max.f32 	%f10, %f8, %f9;
	ld.global.nc.f32 	%f11, [%rd10+-60];
	max.f32 	%f12, %f10, %f11;
	ld.global.nc.f32 	%f13, [%rd10+-56];
	max.f32 	%f14, %f12, %f13;
	ld.global.nc.f32 	%f15, [%rd10+-52];
	max.f32 	%f16, %f14, %f15;
	ld.global.nc.f32 	%f17, [%rd10+-48];
	max.f32 	%f18, %f16, %f17;
	ld.global.nc.f32 	%f19, [%rd10+-44];
	max.f32 	%f20, %f18, %f19;
	ld.global.nc.f32 	%f21, [%rd10+-40];
	max.f32 	%f22, %f20, %f21;
	ld.global.nc.f32 	%f23, [%rd10+-36];
	max.f32 	%f24, %f22, %f23;
	ld.global.nc.f32 	%f25, [%rd10+-32];
	max.f32 	%f26, %f24, %f25;
	ld.global.nc.f32 	%f27, [%rd10+-28];
	max.f32 	%f28, %f26, %f27;
	ld.global.nc.f32 	%f29, [%rd10+-24];
	max.f32 	%f30, %f28, %f29;
	ld.global.nc.f32 	%f31, [%rd10+-20];
	max.f32 	%f32, %f30, %f31;
	ld.global.nc.f32 	%f33, [%rd10+-16];
	max.f32 	%f34, %f32, %f33;
	ld.global.nc.f32 	%f35, [%rd10+-12];
	max.f32 	%f36, %f34, %f35;
	ld.global.nc.f32 	%f37, [%rd10+-8];
	max.f32 	%f38, %f36, %f37;
	ld.global.nc.f32 	%f39, [%rd10+-4];
	max.f32 	%f40, %f38, %f39;
	ld.global.nc.f32 	%f41, [%rd10];
	max.f32 	%f42, %f40, %f41;
	ld.global.nc.f32 	%f43, [%rd10+4];
	max.f32 	%f44, %f42, %f43;
	ld.global.nc.f32 	%f45, [%rd10+8];
	max.f32 	%f46, %f44, %f45;
	ld.global.nc.f32 	%f47, [%rd10+12];
	max.f32 	%f48, %f46, %f47;
	ld.global.nc.f32 	%f49, [%rd10+16];
	max.f32 	%f50, %f48, %f49;
	ld.global.nc.f32 	%f51, [%rd10+20];
	max.f32 	%f52, %f50, %f51;
	ld.global.nc.f32 	%f53, [%rd10+24];
	max.f32 	%f54, %f52, %f53;
	ld.global.nc.f32 	%f55, [%rd10+28];
	max.f32 	%f56, %f54, %f55;
	ld.global.nc.f32 	%f57, [%rd10+32];
	max.f32 	%f58, %f56, %f57;
	ld.global.nc.f32 	%f59, [%rd10+36];
	max.f32 	%f60, %f58, %f59;
	ld.global.nc.f32 	%f61, [%rd10+40];
	max.f32 	%f62, %f60, %f61;
	ld.global.nc.f32 	%f63, [%rd10+44];
	max.f32 	%f64, %f62, %f63;
	ld.global.nc.f32 	%f65, [%rd10+48];
	max.f32 	%f66, %f64, %f65;
	ld.global.nc.f32 	%f67, [%rd10+52];
	max.f32 	%f68, %f66, %f67;
	ld.global.nc.f32 	%f69, [%rd10+56];
	max.f32 	%f70, %f68, %f69;
	ld.global.nc.f32 	%f71, [%rd10+60];
	max.f32 	%f72, %f70, %f71;
	ld.global.nc.f32 	%f73, [%rd10+64];
	max.f32 	%f74, %f72, %f73;
	ld.global.nc.f32 	%f75, [%rd10+68];
	max.f32 	%f77, %f74, %f75;
	add.s32 	%r8, %r8, 4;
	add.s64 	%rd10, %rd10, 144;
	setp.ne.s32 	%p1, %r8, 20;
	@%p1 bra 	$L__BB0_2;
	add.s32 	%r7, %r7, 1;
	setp.ne.s32 	%p2, %r7, 7;
	@%p2 bra 	$L__BB0_1;
	cvta.to.global.u64 	%rd9, %rd5;
	st.global.f32 	[%rd9], %f77;
	ret;

}


// ===== COMPILED SASS (sm_100) =====

	.target	sm_100

	.elftype	@"ET_EXEC"


//--------------------- .note.nv.tkinfo           --------------------------
	.section	.note.nv.tkinfo,"",@"SHT_NOTE"
	.sectionflags	@"SHF_NOTE_NV_TKINFO"
	.tkinfo
        /*0018*/ 	.word	0x00000002
        /*0030*/ 	.string	""
        /*0030*/ 	.string	"ptxas"
        /*0030*/ 	.string	"Cuda compilation tools, release 13.0, V13.0.88"
        /*0030*/ 	.string	"Build cuda_13.0.r13.0/compiler.36424714_0"
        /*0030*/ 	.string	"-arch sm_100 -m 64 "



//--------------------- .note.nv.cuinfo           --------------------------
	.section	.note.nv.cuinfo,"",@"SHT_NOTE"
	.sectionflags	@"SHF_NOTE_NV_CUINFO"
        /*0018*/ 	.short	0x0002
        /*001a*/ 	.short	0x0064
        /*001c*/ 	.short	0x0082
	.zero		2


//--------------------- .nv.info                  --------------------------
	.section	.nv.info,"",@"SHT_CUDA_INFO"
	.align	4


	//----- nvinfo : EIATTR_REGCOUNT
	.align		4
        /*0000*/ 	.byte	0x04, 0x2f
        /*0002*/ 	.short	(.L_1 - .L_0)
	.align		4
.L_0:
        /*0004*/ 	.word	index@(default_function_kernel)
        /*0008*/ 	.word	0x0000001d


	//----- nvinfo : EIATTR_FRAME_SIZE
	.align		4
.L_1:
        /*000c*/ 	.byte	0x04, 0x11
        /*000e*/ 	.short	(.L_3 - .L_2)
	.align		4
.L_2:
        /*0010*/ 	.word	index@(default_function_kernel)
        /*0014*/ 	.word	0x00000000


	//----- nvinfo : EIATTR_MIN_STACK_SIZE
	.align		4
.L_3:
        /*0018*/ 	.byte	0x04, 0x12
        /*001a*/ 	.short	(.L_5 - .L_4)
	.align		4
.L_4:
        /*001c*/ 	.word	index@(default_function_kernel)
        /*0020*/ 	.word	0x00000000
.L_5:


//--------------------- .nv.compat                --------------------------
	.section	.nv.compat,"",@"SHT_CUDA_COMPAT_INFO"
	.align	4
        /*0000*/ 	.byte	0x02, 0x09, 0x00, 0x00, 0x02, 0x02, 0x01, 0x00, 0x02, 0x05, 0x05, 0x00, 0x03, 0x07, 0x01, 0x01
        /*0010*/ 	.byte	0x02, 0x03, 0x00, 0x00, 0x02, 0x06, 0x01, 0x00, 0x04, 0x0b, 0x08, 0x00, 0x09, 0x00, 0x00, 0x00
        /*0020*/ 	.byte	0x00, 0x00, 0x00, 0x00


//--------------------- .nv.info.default_function_kernel --------------------------
	.section	.nv.info.default_function_kernel,"",@"SHT_CUDA_INFO"
	.sectionflags	@""
	.align	4


	//----- nvinfo : EIATTR_CUDA_API_VERSION
	.align		4
        /*0000*/ 	.byte	0x04, 0x37
        /*0002*/ 	.short	(.L_7 - .L_6)
.L_6:
        /*0004*/ 	.word	0x00000082


	//----- nvinfo : EIATTR_KPARAM_INFO
	.align		4
.L_7:
        /*0008*/ 	.byte	0x04, 0x17
        /*000a*/ 	.short	(.L_9 - .L_8)
.L_8:
        /*000c*/ 	.word	0x00000000
        /*0010*/ 	.short	0x0001
        /*0012*/ 	.short	0x0008
        /*0014*/ 	.byte	0x00, 0xf5, 0x21, 0x00


	//----- nvinfo : EIATTR_KPARAM_INFO
	.align		4
.L_9:
        /*0018*/ 	.byte	0x04, 0x17
        /*001a*/ 	.short	(.L_11 - .L_10)
.L_10:
        /*001c*/ 	.word	0x00000000
        /*0020*/ 	.short	0x0000
        /*0022*/ 	.short	0x0000
        /*0024*/ 	.byte	0x00, 0xf5, 0x21, 0x00


	//----- nvinfo : EIATTR_SPARSE_MMA_MASK
	.align		4
.L_11:
        /*0028*/ 	.byte	0x03, 0x50
        /*002a*/ 	.short	0x0000


	//----- nvinfo : EIATTR_MAXREG_COUNT
	.align		4
        /*002c*/ 	.byte	0x03, 0x1b
        /*002e*/ 	.short	0x00ff


	//----- nvinfo : EIATTR_MERCURY_ISA_VERSION
	.align		4
        /*0030*/ 	.byte	0x03, 0x5f
        /*0032*/ 	.short	0x0101


	//----- nvinfo : EIATTR_VRC_CTA_INIT_COUNT
	.align		4
        /*0034*/ 	.byte	0x02, 0x4a
	.zero		1
	.zero		1


	//----- nvinfo : EIATTR_EXIT_INSTR_OFFSETS
	.align		4
        /*0038*/ 	.byte	0x04, 0x1c
        /*003a*/ 	.short	(.L_13 - .L_12)


	//   ....[0]....
.L_12:
        /*003c*/ 	.word	0x000004e0


	//----- nvinfo : EIATTR_CBANK_PARAM_SIZE
	.align		4
.L_13:
        /*0040*/ 	.byte	0x03, 0x19
        /*0042*/ 	.short	0x0010


	//----- nvinfo : EIATTR_PARAM_CBANK
	.align		4
        /*0044*/ 	.byte	0x04, 0x0a
        /*0046*/ 	.short	(.L_15 - .L_14)
	.align		4
.L_14:
        /*0048*/ 	.word	index@(.nv.constant0.default_function_kernel)
        /*004c*/ 	.short	0x0380
        /*004e*/ 	.short	0x0010


	//----- nvinfo : EIATTR_SW_WAR
	.align		4
.L_15:
        /*0050*/ 	.byte	0x04, 0x36
        /*0052*/ 	.short	(.L_17 - .L_16)
.L_16:
        /*0054*/ 	.word	0x00000008
.L_17:


//--------------------- .nv.callgraph             --------------------------
	.section	.nv.callgraph,"",@"SHT_CUDA_CALLGRAPH"
	.align	4
	.sectionentsize	8
	.align		4
        /*0000*/ 	.word	0x00000000
	.align		4
        /*0004*/ 	.word	0xffffffff
	.align		4
        /*0008*/ 	.word	0x00000000
	.align		4
        /*000c*/ 	.word	0xfffffffe
	.align		4
        /*0010*/ 	.word	0x00000000
	.align		4
        /*0014*/ 	.word	0xfffffffd
	.align		4
        /*0018*/ 	.word	0x00000000
	.align		4
        /*001c*/ 	.word	0xfffffffc


//--------------------- .text.default_function_kernel --------------------------
	.section	.text.default_function_kernel,"ax",@progbits
	.align	128
        .global         default_function_kernel
        .type           default_function_kernel,@function
        .size           default_function_kernel,(.L_x_3 - default_function_kernel)
        .other          default_function_kernel,@"STO_CUDA_ENTRY STV_DEFAULT"
default_function_kernel:
.text.default_function_kernel:
[----:B------:R-:W-:Y:S01]  /*0000*/  LDC R1, c[0x0][0x37c] ;  /* 0x0000df00ff017b82 */ /* 0x000fe20000000800 */
[----:B------:R-:W0:Y:S01]  /*0010*/  LDCU.64 UR6, c[0x0][0x380] ;  /* 0x00007000ff0677ac */ /* 0x000e220008000a00 */
[----:B------:R-:W-:Y:S01]  /*0020*/  IMAD.MOV.U32 R14, RZ, RZ, -0x800003 ;  /* 0xff7ffffdff0e7424 */ /* 0x000fe200078e00ff */
[----:B------:R-:W1:Y:S01]  /*0030*/  LDCU.64 UR10, c[0x0][0x358] ;  /* 0x00006b00ff0a77ac */ /* 0x000e620008000a00 */
[----:B------:R-:W-:Y:S01]  /*0040*/  UMOV UR4, URZ ;  /* 0x000000ff00047c82 */ /* 0x000fe20008000000 */
[----:B0-----:R-:W-:-:S04]  /*0050*/  UIADD3 UR6, UP0, UPT, UR6, 0x48, URZ ;  /* 0x0000004806067890 */ /* 0x001fc8000ff1e0ff */
[----:B-1----:R-:W-:-:S12]  /*0060*/  UIADD3.X UR7, UPT, UPT, URZ, UR7, URZ, UP0, !UPT ;  /* 0x00000007ff077290 */ /* 0x002fd800087fe4ff */
.L_x_1:
[----:B------:R-:W-:Y:S02]  /*0070*/  UIMAD.WIDE.U32 UR8, UR4, 0x2d0, UR6 ;  /* 0x000002d0040878a5 */ /* 0x000fe4000f8e0006 */
[----:B------:R-:W-:Y:S01]  /*0080*/  UIADD3 UR4, UPT, UPT, UR4, 0x1, URZ ;  /* 0x0000000104047890 */ /* 0x000fe2000fffe0ff */
[----:B------:R-:W-:-:S03]  /*0090*/  UMOV UR5, URZ ;  /* 0x000000ff00057c82 */ /* 0x000fc60008000000 */
[----:B------:R-:W-:Y:S01]  /*00a0*/  IMAD.U32 R5, RZ, RZ, UR9 ;  /* 0x00000009ff057e24 */ /* 0x000fe2000f8e00ff */
[----:B------:R-:W-:Y:S01]  /*00b0*/  UISETP.NE.AND UP1, UPT, UR4, 0x7, UPT ;  /* 0x000000070400788c */ /* 0x000fe2000bf25270 */
[----:B------:R-:W-:Y:S02]  /*00c0*/  IMAD.U32 R3, RZ, RZ, UR9 ;  /* 0x00000009ff037e24 */ /* 0x000fe4000f8e00ff */
[----:B------:R-:W-:Y:S02]  /*00d0*/  IMAD.U32 R2, RZ, RZ, UR8 ;  /* 0x00000008ff027e24 */ /* 0x000fe4000f8e00ff */
[----:B------:R-:W-:Y:S02]  /*00e0*/  IMAD.U32 R4, RZ, RZ, UR8 ;  /* 0x00000008ff047e24 */ /* 0x000fe4000f8e00ff */
[----:B------:R-:W-:-:S07]  /*00f0*/  IMAD.MOV.U32 R3, RZ, RZ, R5 ;  /* 0x000000ffff037224 */ /* 0x000fce00078e0005 */
.L_x_0:
[----:B------:R-:W2:Y:S04]  /*0100*/  LDG.E.CONSTANT R17, desc[UR10][R2.64+-0x48] ;  /* 0xffffb80a02117981 */ /* 0x000ea8000c1e9900 */
[----:B------:R-:W2:Y:S04]  /*0110*/  LDG.E.CONSTANT R16, desc[UR10][R2.64+-0x44] ;  /* 0xffffbc0a02107981 */ /* 0x000ea8000c1e9900 */
[----:B------:R-:W3:Y:S04]  /*0120*/  LDG.E.CONSTANT R24, desc[UR10][R2.64+-0x40] ;  /* 0xffffc00a02187981 */ /* 0x000ee8000c1e9900 */
[----:B------:R-:W3:Y:S04]  /*0130*/  LDG.E.CONSTANT R26, desc[UR10][R2.64+-0x3c] ;  /* 0xffffc40a021a7981 */ /* 0x000ee8000c1e9900 */
[----:B------:R-:W4:Y:S04]  /*0140*/  LDG.E.CONSTANT R18, desc[UR10][R2.64+-0x38] ;  /* 0xffffc80a02127981 */ /* 0x000f28000c1e9900 */
[----:B------:R-:W4:Y:S04]  /*0150*/  LDG.E.CONSTANT R21, desc[UR10][R2.64+-0x34] ;  /* 0xffffcc0a02157981 */ /* 0x000f28000c1e9900 */
[----:B------:R-:W5:Y:S04]  /*0160*/  LDG.E.CONSTANT R23, desc[UR10][R2.64+-0x30] ;  /* 0xffffd00a02177981 */ /* 0x000f68000c1e9900 */
        /* <DEDUP_REMOVED lines=15> */
[----:B------:R-:W5:Y:S01]  /*0260*/  LDG.E.CONSTANT R19, desc[UR10][R2.64+0x10] ;  /* 0x0000100a02137981 */ /* 0x000f62000c1e9900 */
[----:B--2---:R-:W-:-:S03]  /*0270*/  FMNMX3 R17, R14, R17, R16, !PT ;  /* 0x000000110e117276 */ /* 0x004fc60007800010 */
[----:B------:R-:W2:Y:S04]  /*0280*/  LDG.E.CONSTANT R16, desc[UR10][R2.64+0x14] ;  /* 0x0000140a02107981 */ /* 0x000ea8000c1e9900 */
[----:B------:R-:W2:Y:S01]  /*0290*/  LDG.E.CONSTANT R14, desc[UR10][R2.64+0x1c] ;  /* 0x00001c0a020e7981 */ /* 0x000ea2000c1e9900 */
[----:B---3--:R-:W-:-:S03]  /*02a0*/  FMNMX3 R24, R17, R24, R26, !PT ;  /* 0x0000001811187276 */ /* 0x008fc6000780001a */
[----:B------:R-:W3:Y:S01]  /*02b0*/  LDG.E.CONSTANT R17, desc[UR10][R2.64+0x18] ;  /* 0x0000180a02117981 */ /* 0x000ee2000c1e9900 */
[----:B----4-:R-:W-:-:S03]  /*02c0*/  FMNMX3 R24, R24, R18, R21, !PT ;  /* 0x0000001218187276 */ /* 0x010fc60007800015 */
[----:B------:R-:W4:Y:S04]  /*02d0*/  LDG.E.CONSTANT R21, desc[UR10][R2.64+0x20] ;  /* 0x0000200a02157981 */ /* 0x000f28000c1e9900 */
[----:B------:R-:W4:Y:S01]  /*02e0*/  LDG.E.CONSTANT R18, desc[UR10][R2.64+0x24] ;  /* 0x0000240a02127981 */ /* 0x000f22000c1e9900 */
[----:B-----5:R-:W-:-:S03]  /*02f0*/  FMNMX3 R24, R24, R23, R20, !PT ;  /* 0x0000001718187276 */ /* 0x020fc60007800014 */
[----:B------:R-:W5:Y:S04]  /*0300*/  LDG.E.CONSTANT R23, desc[UR10][R2.64+0x28] ;  /* 0x0000280a02177981 */ /* 0x000f68000c1e9900 */
[----:B------:R-:W5:Y:S01]  /*0310*/  LDG.E.CONSTANT R20, desc[UR10][R2.64+0x2c] ;  /* 0x00002c0a02147981 */ /* 0x000f62000c1e9900 */
[----:B------:R-:W-:-:S03]  /*0320*/  FMNMX3 R24, R24, R22, R25, !PT ;  /* 0x0000001618187276 */ /* 0x000fc60007800019 */
[----:B------:R-:W5:Y:S04]  /*0330*/  LDG.E.CONSTANT R25, desc[UR10][R2.64+0x30] ;  /* 0x0000300a02197981 */ /* 0x000f68000c1e9900 */
[----:B------:R-:W5:Y:S01]  /*0340*/  LDG.E.CONSTANT R22, desc[UR10][R2.64+0x34] ;  /* 0x0000340a02167981 */ /* 0x000f62000c1e9900 */
[----:B------:R-:W-:-:S03]  /*0350*/  FMNMX3 R24, R24, R12, R15, !PT ;  /* 0x0000000c18187276 */ /* 0x000fc6000780000f */
[----:B------:R-:W5:Y:S04]  /*0360*/  LDG.E.CONSTANT R15, desc[UR10][R2.64+0x38] ;  /* 0x0000380a020f7981 */ /* 0x000f68000c1e9900 */
[----:B------:R-:W5:Y:S01]  /*0370*/  LDG.E.CONSTANT R12, desc[UR10][R2.64+0x3c] ;  /* 0x00003c0a020c7981 */ /* 0x000f62000c1e9900 */
[----:B------:R-:W-:-:S03]  /*0380*/  FMNMX3 R24, R24, R7, R4, !PT ;  /* 0x0000000718187276 */ /* 0x000fc60007800004 */
[----:B------:R-:W5:Y:S04]  /*0390*/  LDG.E.CONSTANT R7, desc[UR10][R2.64+0x40] ;  /* 0x0000400a02077981 */ /* 0x000f68000c1e9900 */
[----:B------:R0:W5:Y:S01]  /*03a0*/  LDG.E.CONSTANT R4, desc[UR10][R2.64+0x44] ;  /* 0x0000440a02047981 */ /* 0x000162000c1e9900 */
[----:B------:R-:W-:-:S04]  /*03b0*/  FMNMX3 R0, R24, R5, R0, !PT ;  /* 0x0000000518007276 */ /* 0x000fc80007800000 */
[----:B------:R-:W-:-:S04]  /*03c0*/  FMNMX3 R0, R0, R13, R10, !PT ;  /* 0x0000000d00007276 */ /* 0x000fc8000780000a */
[----:B------:R-:W-:-:S04]  /*03d0*/  FMNMX3 R0, R0, R11, R8, !PT ;  /* 0x0000000b00007276 */ /* 0x000fc80007800008 */
[----:B------:R-:W-:Y:S01]  /*03e0*/  FMNMX3 R0, R0, R9, R6, !PT ;  /* 0x0000000900007276 */ /* 0x000fe20007800006 */
[----:B------:R-:W-:-:S04]  /*03f0*/  UIADD3 UR5, UPT, UPT, UR5, 0x4, URZ ;  /* 0x0000000405057890 */ /* 0x000fc8000fffe0ff */
[----:B------:R-:W-:Y:S01]  /*0400*/  UISETP.NE.AND UP0, UPT, UR5, 0x14, UPT ;  /* 0x000000140500788c */ /* 0x000fe2000bf05270 */
[----:B0-----:R-:W-:-:S05]  /*0410*/  IADD3 R2, P0, PT, R2, 0x90, RZ ;  /* 0x0000009002027810 */ /* 0x001fca0007f1e0ff */
[----:B------:R-:W-:Y:S01]  /*0420*/  IMAD.X R3, RZ, RZ, R3, P0 ;  /* 0x000000ffff037224 */ /* 0x000fe200000e0603 */
[----:B--2---:R-:W-:-:S04]  /*0430*/  FMNMX3 R0, R0, R19, R16, !PT ;  /* 0x0000001300007276 */ /* 0x004fc80007800010 */
[----:B---3--:R-:W-:-:S04]  /*0440*/  FMNMX3 R0, R0, R17, R14, !PT ;  /* 0x0000001100007276 */ /* 0x008fc8000780000e */
[----:B----4-:R-:W-:-:S04]  /*0450*/  FMNMX3 R0, R0, R21, R18, !PT ;  /* 0x0000001500007276 */ /* 0x010fc80007800012 */
[----:B-----5:R-:W-:-:S04]  /*0460*/  FMNMX3 R0, R0, R23, R20, !PT ;  /* 0x0000001700007276 */ /* 0x020fc80007800014 */
[----:B------:R-:W-:-:S04]  /*0470*/  FMNMX3 R0, R0, R25, R22, !PT ;  /* 0x0000001900007276 */ /* 0x000fc80007800016 */
[----:B------:R-:W-:-:S04]  /*0480*/  FMNMX3 R0, R0, R15, R12, !PT ;  /* 0x0000000f00007276 */ /* 0x000fc8000780000c */
[----:B------:R-:W-:Y:S01]  /*0490*/  FMNMX3 R14, R0, R7, R4, !PT ;  /* 0x00000007000e7276 */ /* 0x000fe20007800004 */
[----:B------:R-:W-:Y:S06]  /*04a0*/  BRA.U UP0, `(.L_x_0) ;  /* 0xfffffffd00147547 */ /* 0x000fec000b83ffff */
[----:B------:R-:W-:Y:S05]  /*04b0*/  BRA.U UP1, `(.L_x_1) ;  /* 0xfffffff901ec7547 */ /* 0x000fea000b83ffff */
[----:B------:R-:W0:Y:S02]  /*04c0*/  LDC.64 R2, c[0x0][0x388] ;  /* 0x0000e200ff027b82 */ /* 0x000e240000000a00 */
[----:B0-----:R-:W-:Y:S01]  /*04d0*/  STG.E desc[UR10][R2.64], R14 ;  /* 0x0000000e02007986 */ /* 0x001fe2000c10190a */
[----:B------:R-:W-:Y:S05]  /*04e0*/  EXIT ;  /* 0x000000000000794d */ /* 0x000fea0003800000 */
.L_x_2:
[----:B------:R-:W-:-:S00]  /*04f0*/  BRA `(.L_x_2) ;  /* 0xfffffffc00fc7947 */ /* 0x000fc0000383ffff */
[----:B------:R-:W-:-:S00]  /*0500*/  NOP ;  /* 0x0000000000007918 */ /* 0x000fc00000000000 */
[----:B------:R-:W-:-:S00]  /*0510*/  NOP ;  /* 0x0000000000007918 */ /* 0x000fc00000000000 */
[----:B------:R-:W-:-:S00]  /*0520*/  NOP ;  /* 0x0000000000007918 */ /* 0x000fc00000000000 */
[----:B------:R-:W-:-:S00]  /*0530*/  NOP ;  /* 0x0000000000007918 */ /* 0x000fc00000000000 */
[----:B------:R-:W-:-:S00]  /*0540*/  NOP ;  /* 0x0000000000007918 */ /* 0x000fc00000000000 */
[----:B------:R-:W-:-:S00]  /*0550*/  NOP ;  /* 0x0000000000007918 */ /* 0x000fc00000000000 */
[----:B------:R-:W-:-:S00]  /*0560*/  NOP ;  /* 0x0000000000007918 */ /* 0x000fc00000000000 */
[----:B------:R-:W-:-:S00]  /*0570*/  NOP ;  /* 0x0000000000007918 */ /* 0x000fc00000000000 */
.L_x_3:


//--------------------- .nv.shared.reserved.0     --------------------------
	.section	.nv.shared.reserved.0,"aw",@nobits
	.weak		__nv_reservedSMEM_offset_0_alias
	.size		__nv_reservedSMEM_offset_0_alias, 0, 64
	.other		__nv_reservedSMEM_offset_0_alias,@"STO_CUDA_RESERVED_SHARED STV_DEFAULT"
__nv_reservedSMEM_offset_0_alias:
	.zero		0
	.zero		64


//--------------------- .nv.constant0.default_function_kernel --------------------------
	.section	.nv.constant0.default_function_kernel,"a",@progbits
	.sectionflags	@""
	.align	4
.nv.constant0.default_function_kernel:
	.zero		912


//--------------------- SYMBOLS --------------------------

	.type		.nv.reservedSmem.offset0,@object
	.size		.nv.reservedSmem.offset0,0x4
